//
// Generated by NVIDIA NVVM Compiler
//
// Compiler Build ID: CL-36424714
// Cuda compilation tools, release 13.0, V13.0.88
// Based on NVVM 20.0.0
//

.version 9.0
.target sm_100
.address_size 64

	// .globl	_Z15addArrayGPU_newPfS_S_
.extern .func  (.param .b32 func_retval0) vprintf
(
	.param .b64 vprintf_param_0,
	.param .b64 vprintf_param_1
)
;
.global .align 1 .b8 $str[17] = {40, 105, 44, 106, 41, 58, 32, 40, 37, 100, 44, 37, 100, 41, 32, 10};

.visible .entry _Z15addArrayGPU_newPfS_S_(
	.param .u64 .ptr .align 1 _Z15addArrayGPU_newPfS_S__param_0,
	.param .u64 .ptr .align 1 _Z15addArrayGPU_newPfS_S__param_1,
	.param .u64 .ptr .align 1 _Z15addArrayGPU_newPfS_S__param_2
)
{
	.reg .b32 	%r<11>;
	.reg .b32 	%f<4>;
	.reg .b64 	%rd<11>;

	ld.param.u64 	%rd1, [_Z15addArrayGPU_newPfS_S__param_0];
	ld.param.u64 	%rd2, [_Z15addArrayGPU_newPfS_S__param_1];
	ld.param.u64 	%rd3, [_Z15addArrayGPU_newPfS_S__param_2];
	cvta.to.global.u64 	%rd4, %rd3;
	cvta.to.global.u64 	%rd5, %rd2;
	cvta.to.global.u64 	%rd6, %rd1;
	mov.u32 	%r1, %ctaid.x;
	mov.u32 	%r2, %ctaid.y;
	mov.u32 	%r3, %nctaid.x;
	mad.lo.s32 	%r4, %r2, %r3, %r1;
	mov.u32 	%r5, %ntid.x;
	mov.u32 	%r6, %ntid.y;
	mov.u32 	%r7, %tid.x;
	mov.u32 	%r8, %tid.y;
	mad.lo.s32 	%r9, %r4, %r6, %r8;
	mad.lo.s32 	%r10, %r9, %r5, %r7;
	mul.wide.s32 	%rd7, %r10, 4;
	add.s64 	%rd8, %rd6, %rd7;
	ld.global.f32 	%f1, [%rd8];
	add.s64 	%rd9, %rd5, %rd7;
	ld.global.f32 	%f2, [%rd9];
	add.f32 	%f3, %f1, %f2;
	add.s64 	%rd10, %rd4, %rd7;
	st.global.f32 	[%rd10], %f3;
	ret;

}
	// .globl	_Z9laplace2dPfS_i
.visible .entry _Z9laplace2dPfS_i(
	.param .u64 .ptr .align 1 _Z9laplace2dPfS_i_param_0,
	.param .u64 .ptr .align 1 _Z9laplace2dPfS_i_param_1,
	.param .u32 _Z9laplace2dPfS_i_param_2
)
{
	.local .align 8 .b8 	__local_depot1[8];
	.reg .b64 	%SP;
	.reg .b64 	%SPL;
	.reg .pred 	%p<9>;
	.reg .b32 	%r<19>;
	.reg .b32 	%f<10>;
	.reg .b64 	%rd<16>;

	mov.u64 	%SPL, __local_depot1;
	cvta.local.u64 	%SP, %SPL;
	ld.param.u64 	%rd5, [_Z9laplace2dPfS_i_param_0];
	ld.param.u64 	%rd6, [_Z9laplace2dPfS_i_param_1];
	ld.param.u32 	%r4, [_Z9laplace2dPfS_i_param_2];
	cvta.to.global.u64 	%rd1, %rd5;
	cvta.to.global.u64 	%rd2, %rd6;
	add.u64 	%rd7, %SP, 0;
	add.u64 	%rd8, %SPL, 0;
	add.s32 	%r1, %r4, 2;
	mov.u32 	%r5, %tid.x;
	mov.u32 	%r6, %ctaid.x;
	mov.u32 	%r7, %ntid.x;
	mad.lo.s32 	%r2, %r6, %r7, %r5;
	mov.u32 	%r8, %tid.y;
	mov.u32 	%r9, %ctaid.y;
	mov.u32 	%r10, %ntid.y;
	mad.lo.s32 	%r3, %r9, %r10, %r8;
	st.local.v2.u32 	[%rd8], {%r2, %r3};
	mov.u64 	%rd9, $str;
	cvta.global.u64 	%rd10, %rd9;
	{ // callseq 0, 0
	.param .b64 param0;
	st.param.b64 	[param0], %rd10;
	.param .b64 param1;
	st.param.b64 	[param1], %rd7;
	.param .b32 retval0;
	call.uni (retval0), 
	vprintf, 
	(
	param0, 
	param1
	);
	ld.param.b32 	%r11, [retval0];
	} // callseq 0
	setp.ne.s32 	%p1, %r2, %r3;
	@%p1 bra 	$L__BB1_2;
	mul.wide.u32 	%rd11, %r2, 4;
	add.s64 	%rd12, %rd2, %rd11;
	ld.global.f32 	%f1, [%rd12];
	add.s64 	%rd13, %rd1, %rd11;
	ld.global.f32 	%f2, [%rd13];
	fma.rn.f32 	%f3, %f1, 0fC0800000, %f2;
	st.global.f32 	[%rd13], %f3;
$L__BB1_2:
	add.s32 	%r13, %r3, 1;
	setp.ne.s32 	%p2, %r2, %r13;
	mul.wide.u32 	%rd14, %r3, 4;
	add.s64 	%rd3, %rd2, %rd14;
	mul.wide.s32 	%rd15, %r2, 4;
	add.s64 	%rd4, %rd1, %rd15;
	@%p2 bra 	$L__BB1_4;
	rem.s32 	%r14, %r2, %r1;
	setp.ne.s32 	%p3, %r14, 0;
	@%p3 bra 	$L__BB1_6;
$L__BB1_4:
	add.s32 	%r15, %r3, -1;
	setp.ne.s32 	%p4, %r2, %r15;
	@%p4 bra 	$L__BB1_7;
	rem.s32 	%r16, %r3, %r1;
	setp.eq.s32 	%p5, %r16, 0;
	@%p5 bra 	$L__BB1_7;
$L__BB1_6:
	ld.global.f32 	%f4, [%rd3];
	ld.global.f32 	%f5, [%rd4];
	add.f32 	%f6, %f4, %f5;
	st.global.f32 	[%rd4], %f6;
$L__BB1_7:
	add.s32 	%r17, %r1, %r3;
	setp.ne.s32 	%p6, %r2, %r17;
	sub.s32 	%r18, %r3, %r1;
	setp.ne.s32 	%p7, %r2, %r18;
	and.pred  	%p8, %p6, %p7;
	@%p8 bra 	$L__BB1_9;
	ld.global.f32 	%f7, [%rd3];
	ld.global.f32 	%f8, [%rd4];
	add.f32 	%f9, %f7, %f8;
	st.global.f32 	[%rd4], %f9;
$L__BB1_9:
	ret;

}


// ===== COMPILED SASS (sm_100) =====

	.target	sm_100

	.elftype	@"ET_EXEC"


//--------------------- .note.nv.tkinfo           --------------------------
	.section	.note.nv.tkinfo,"",@"SHT_NOTE"
	.sectionflags	@"SHF_NOTE_NV_TKINFO"
	.tkinfo
        /*0018*/ 	.word	0x00000002
        /*0030*/ 	.string	""
        /*0030*/ 	.string	"ptxas"
        /*0030*/ 	.string	"Cuda compilation tools, release 13.0, V13.0.88"
        /*0030*/ 	.string	"Build cuda_13.0.r13.0/compiler.36424714_0"
        /*0030*/ 	.string	"-arch sm_100 -m 64 "



//--------------------- .note.nv.cuinfo           --------------------------
	.section	.note.nv.cuinfo,"",@"SHT_NOTE"
	.sectionflags	@"SHF_NOTE_NV_CUINFO"
        /*0018*/ 	.short	0x0002
        /*001a*/ 	.short	0x0064
        /*001c*/ 	.short	0x0082
	.zero		2


//--------------------- .nv.info                  --------------------------
	.section	.nv.info,"",@"SHT_CUDA_INFO"
	.align	4


	//----- nvinfo : EIATTR_REGCOUNT
	.align		4
        /*0000*/ 	.byte	0x04, 0x2f
        /*0002*/ 	.short	(.L_2 - .L_1)
	.align		4
.L_1:
        /*0004*/ 	.word	index@(_Z15addArrayGPU_newPfS_S_)
        /*0008*/ 	.word	0x0000000c


	//----- nvinfo : EIATTR_FRAME_SIZE
	.align		4
.L_2:
        /*000c*/ 	.byte	0x04, 0x11
        /*000e*/ 	.short	(.L_4 - .L_3)
	.align		4
.L_3:
        /*0010*/ 	.word	index@(_Z15addArrayGPU_newPfS_S_)
        /*0014*/ 	.word	0x00000000


	//----- nvinfo : EIATTR_REGCOUNT
	.align		4
.L_4:
        /*0018*/ 	.byte	0x04, 0x2f
        /*001a*/ 	.short	(.L_6 - .L_5)
	.align		4
.L_5:
        /*001c*/ 	.word	index@(_Z9laplace2dPfS_i)
        /*0020*/ 	.word	0x00000018


	//----- nvinfo : EIATTR_FRAME_SIZE
	.align		4
.L_6:
        /*0024*/ 	.byte	0x04, 0x11
        /*0026*/ 	.short	(.L_8 - .L_7)
	.align		4
.L_7:
        /*0028*/ 	.word	index@(_Z9laplace2dPfS_i)
        /*002c*/ 	.word	0x00000008


	//----- nvinfo : EIATTR_MIN_STACK_SIZE
	.align		4
.L_8:
        /*0030*/ 	.byte	0x04, 0x12
        /*0032*/ 	.short	(.L_10 - .L_9)
	.align		4
.L_9:
        /*0034*/ 	.word	index@(_Z9laplace2dPfS_i)
        /*0038*/ 	.word	0x00000008


	//----- nvinfo : EIATTR_MIN_STACK_SIZE
	.align		4
.L_10:
        /*003c*/ 	.byte	0x04, 0x12
        /*003e*/ 	.short	(.L_12 - .L_11)
	.align		4
.L_11:
        /*0040*/ 	.word	index@(_Z15addArrayGPU_newPfS_S_)
        /*0044*/ 	.word	0x00000000
.L_12:


//--------------------- .nv.compat                --------------------------
	.section	.nv.compat,"",@"SHT_CUDA_COMPAT_INFO"
	.align	4
        /*0000*/ 	.byte	0x02, 0x09, 0x00, 0x00, 0x02, 0x02, 0x01, 0x00, 0x02, 0x05, 0x05, 0x00, 0x03, 0x07, 0x01, 0x01
        /*0010*/ 	.byte	0x02, 0x03, 0x00, 0x00, 0x02, 0x06, 0x01, 0x00, 0x04, 0x0b, 0x08, 0x00, 0x09, 0x00, 0x00, 0x00
        /*0020*/ 	.byte	0x00, 0x00, 0x00, 0x00


//--------------------- .nv.info._Z9laplace2dPfS_i --------------------------
	.section	.nv.info._Z9laplace2dPfS_i,"",@"SHT_CUDA_INFO"
	.sectionflags	@""
	.align	4


	//----- nvinfo : EIATTR_CUDA_API_VERSION
	.align		4
        /*0000*/ 	.byte	0x04, 0x37
        /*0002*/ 	.short	(.L_14 - .L_13)
.L_13:
        /*0004*/ 	.word	0x00000082


	//----- nvinfo : EIATTR_KPARAM_INFO
	.align		4
.L_14:
        /*0008*/ 	.byte	0x04, 0x17
        /*000a*/ 	.short	(.L_16 - .L_15)
.L_15:
        /*000c*/ 	.word	0x00000000
        /*0010*/ 	.short	0x0002
        /*0012*/ 	.short	0x0010
        /*0014*/ 	.byte	0x00, 0xf0, 0x11, 0x00


	//----- nvinfo : EIATTR_KPARAM_INFO
	.align		4
.L_16:
        /*0018*/ 	.byte	0x04, 0x17
        /*001a*/ 	.short	(.L_18 - .L_17)
.L_17:
        /*001c*/ 	.word	0x00000000
        /*0020*/ 	.short	0x0001
        /*0022*/ 	.short	0x0008
        /*0024*/ 	.byte	0x00, 0xf5, 0x21, 0x00


	//----- nvinfo : EIATTR_KPARAM_INFO
	.align		4
.L_18:
        /*0028*/ 	.byte	0x04, 0x17
        /*002a*/ 	.short	(.L_20 - .L_19)
.L_19:
        /*002c*/ 	.word	0x00000000
        /*0030*/ 	.short	0x0000
        /*0032*/ 	.short	0x0000
        /*0034*/ 	.byte	0x00, 0xf5, 0x21, 0x00


	//----- nvinfo : EIATTR_SPARSE_MMA_MASK
	.align		4
.L_20:
        /*0038*/ 	.byte	0x03, 0x50
        /*003a*/ 	.short	0x0000


	//----- nvinfo : EIATTR_MAXREG_COUNT
	.align		4
        /*003c*/ 	.byte	0x03, 0x1b
        /*003e*/ 	.short	0x00ff


	//----- nvinfo : EIATTR_EXTERNS
	.align		4
        /*0040*/ 	.byte	0x04, 0x0f
        /*0042*/ 	.short	(.L_22 - .L_21)


	//   ....[0]....
	.align		4
.L_21:
        /*0044*/ 	.word	index@(vprintf)


	//----- nvinfo : EIATTR_MERCURY_ISA_VERSION
	.align		4
.L_22:
        /*0048*/ 	.byte	0x03, 0x5f
        /*004a*/ 	.short	0x0101


	//----- nvinfo : EIATTR_VRC_CTA_INIT_COUNT
	.align		4
        /*004c*/ 	.byte	0x02, 0x4a
	.zero		1
	.zero		1


	//----- nvinfo : EIATTR_SYSCALL_OFFSETS
	.align		4
        /*0050*/ 	.byte	0x04, 0x46
        /*0052*/ 	.short	(.L_24 - .L_23)


	//   ....[0]....
.L_23:
        /*0054*/ 	.word	0x00000150


	//----- nvinfo : EIATTR_EXIT_INSTR_OFFSETS
	.align		4
.L_24:
        /*0058*/ 	.byte	0x04, 0x1c
        /*005a*/ 	.short	(.L_26 - .L_25)


	//   ....[0]....
.L_25:
        /*005c*/ 	.word	0x00000720


	//   ....[1]....
        /*0060*/ 	.word	0x000007b0


	//----- nvinfo : EIATTR_CRS_STACK_SIZE
	.align		4
.L_26:
        /*0064*/ 	.byte	0x04, 0x1e
        /*0066*/ 	.short	(.L_28 - .L_27)
.L_27:
        /*0068*/ 	.word	0x00000000


	//----- nvinfo : EIATTR_CBANK_PARAM_SIZE
	.align		4
.L_28:
        /*006c*/ 	.byte	0x03, 0x19
        /*006e*/ 	.short	0x0014


	//----- nvinfo : EIATTR_PARAM_CBANK
	.align		4
        /*0070*/ 	.byte	0x04, 0x0a
        /*0072*/ 	.short	(.L_30 - .L_29)
	.align		4
.L_29:
        /*0074*/ 	.word	index@(.nv.constant0._Z9laplace2dPfS_i)
        /*0078*/ 	.short	0x0380
        /*007a*/ 	.short	0x0014


	//----- nvinfo : EIATTR_SW_WAR
	.align		4
.L_30:
        /*007c*/ 	.byte	0x04, 0x36
        /*007e*/ 	.short	(.L_32 - .L_31)
.L_31:
        /*0080*/ 	.word	0x00000008
.L_32:


//--------------------- .nv.info._Z15addArrayGPU_newPfS_S_ --------------------------
	.section	.nv.info._Z15addArrayGPU_newPfS_S_,"",@"SHT_CUDA_INFO"
	.sectionflags	@""
	.align	4


	//----- nvinfo : EIATTR_CUDA_API_VERSION
	.align		4
        /*0000*/ 	.byte	0x04, 0x37
        /*0002*/ 	.short	(.L_34 - .L_33)
.L_33:
        /*0004*/ 	.word	0x00000082


	//----- nvinfo : EIATTR_KPARAM_INFO
	.align		4
.L_34:
        /*0008*/ 	.byte	0x04, 0x17
        /*000a*/ 	.short	(.L_36 - .L_35)
.L_35:
        /*000c*/ 	.word	0x00000000
        /*0010*/ 	.short	0x0002
        /*0012*/ 	.short	0x0010
        /*0014*/ 	.byte	0x00, 0xf5, 0x21, 0x00


	//----- nvinfo : EIATTR_KPARAM_INFO
	.align		4
.L_36:
        /*0018*/ 	.byte	0x04, 0x17
        /*001a*/ 	.short	(.L_38 - .L_37)
.L_37:
        /*001c*/ 	.word	0x00000000
        /*0020*/ 	.short	0x0001
        /*0022*/ 	.short	0x0008
        /*0024*/ 	.byte	0x00, 0xf5, 0x21, 0x00


	//----- nvinfo : EIATTR_KPARAM_INFO
	.align		4
.L_38:
        /*0028*/ 	.byte	0x04, 0x17
        /*002a*/ 	.short	(.L_40 - .L_39)
.L_39:
        /*002c*/ 	.word	0x00000000
        /*0030*/ 	.short	0x0000
        /*0032*/ 	.short	0x0000
        /*0034*/ 	.byte	0x00, 0xf5, 0x21, 0x00


	//----- nvinfo : EIATTR_SPARSE_MMA_MASK
	.align		4
.L_40:
        /*0038*/ 	.byte	0x03, 0x50
        /*003a*/ 	.short	0x0000


	//----- nvinfo : EIATTR_MAXREG_COUNT
	.align		4
        /*003c*/ 	.byte	0x03, 0x1b
        /*003e*/ 	.short	0x00ff


	//----- nvinfo : EIATTR_MERCURY_ISA_VERSION
	.align		4
        /*0040*/ 	.byte	0x03, 0x5f
        /*0042*/ 	.short	0x0101


	//----- nvinfo : EIATTR_VRC_CTA_INIT_COUNT
	.align		4
        /*0044*/ 	.byte	0x02, 0x4a
	.zero		1
	.zero		1


	//----- nvinfo : EIATTR_EXIT_INSTR_OFFSETS
	.align		4
        /*0048*/ 	.byte	0x04, 0x1c
        /*004a*/ 	.short	(.L_42 - .L_41)


	//   ....[0]....
.L_41:
        /*004c*/ 	.word	0x00000160


	//----- nvinfo : EIATTR_CBANK_PARAM_SIZE
	.align		4
.L_42:
        /*0050*/ 	.byte	0x03, 0x19
        /*0052*/ 	.short	0x0018


	//----- nvinfo : EIATTR_PARAM_CBANK
	.align		4
        /*0054*/ 	.byte	0x04, 0x0a
        /*0056*/ 	.short	(.L_44 - .L_43)
	.align		4
.L_43:
        /*0058*/ 	.word	index@(.nv.constant0._Z15addArrayGPU_newPfS_S_)
        /*005c*/ 	.short	0x0380
        /*005e*/ 	.short	0x0018


	//----- nvinfo : EIATTR_SW_WAR
	.align		4
.L_44:
        /*0060*/ 	.byte	0x04, 0x36
        /*0062*/ 	.short	(.L_46 - .L_45)
.L_45:
        /*0064*/ 	.word	0x00000008
.L_46:


//--------------------- .nv.callgraph             --------------------------
	.section	.nv.callgraph,"",@"SHT_CUDA_CALLGRAPH"
	.align	4
	.sectionentsize	8
	.align		4
        /*0000*/ 	.word	0x00000000
	.align		4
        /*0004*/ 	.word	0xffffffff
	.align		4
        /*0008*/ 	.word	index@(_Z9laplace2dPfS_i)
	.align		4
        /*000c*/ 	.word	index@(vprintf)
	.align		4
        /*0010*/ 	.word	0x00000000
	.align		4
        /*0014*/ 	.word	0xfffffffe
	.align		4
        /*0018*/ 	.word	0x00000000
	.align		4
        /*001c*/ 	.word	0xfffffffd
	.align		4
        /*0020*/ 	.word	0x00000000
	.align		4
        /*0024*/ 	.word	0xfffffffc


//--------------------- .nv.constant4             --------------------------
	.section	.nv.constant4,"a",@progbits
	.align	8
	.align		8
.nv.constant4:
        /*0000*/ 	.dword	vprintf
	.align		8
        /*0008*/ 	.dword	$str


//--------------------- .text._Z9laplace2dPfS_i   --------------------------
	.section	.text._Z9laplace2dPfS_i,"ax",@progbits
	.align	128
        .global         _Z9laplace2dPfS_i
        .type           _Z9laplace2dPfS_i,@function
        .size           _Z9laplace2dPfS_i,(.L_x_8 - _Z9laplace2dPfS_i)
        .other          _Z9laplace2dPfS_i,@"STO_CUDA_ENTRY STV_DEFAULT"
_Z9laplace2dPfS_i:
.text._Z9laplace2dPfS_i:
[----:B------:R-:W0:Y:S01]  /*0000*/  LDC R1, c[0x0][0x37c] ;  /* 0x0000df00ff017b82 */ /* 0x000e220000000800 */
[----:B------:R-:W1:Y:S01]  /*0010*/  S2R R16, SR_TID.X ;  /* 0x0000000000107919 */ /* 0x000e620000002100 */
[----:B------:R-:W2:Y:S06]  /*0020*/  LDCU UR5, c[0x0][0x2fc] ;  /* 0x00005f80ff0577ac */ /* 0x000eac0008000800 */
[----:B------:R-:W1:Y:S01]  /*0030*/  LDC R3, c[0x0][0x360] ;  /* 0x0000d800ff037b82 */ /* 0x000e620000000800 */
[----:B0-----:R-:W-:Y:S01]  /*0040*/  VIADD R1, R1, 0xfffffff8 ;  /* 0xfffffff801017836 */ /* 0x001fe20000000000 */
[----:B------:R-:W0:Y:S06]  /*0050*/  S2R R17, SR_TID.Y ;  /* 0x0000000000117919 */ /* 0x000e2c0000002200 */
[----:B------:R-:W1:Y:S08]  /*0060*/  S2UR UR4, SR_CTAID.X ;  /* 0x00000000000479c3 */ /* 0x000e700000002500 */
[----:B------:R-:W0:Y:S08]  /*0070*/  S2UR UR6, SR_CTAID.Y ;  /* 0x00000000000679c3 */ /* 0x000e300000002600 */
[----:B------:R-:W0:Y:S01]  /*0080*/  LDC R0, c[0x0][0x364] ;  /* 0x0000d900ff007b82 */ /* 0x000e220000000800 */
[----:B-1----:R-:W-:Y:S01]  /*0090*/  IMAD R16, R3, UR4, R16 ;  /* 0x0000000403107c24 */ /* 0x002fe2000f8e0210 */
[----:B------:R-:W1:Y:S01]  /*00a0*/  LDCU UR4, c[0x0][0x2f8] ;  /* 0x00005f00ff0477ac */ /* 0x000e620008000800 */
[----:B0-----:R-:W-:Y:S01]  /*00b0*/  IMAD R17, R0, UR6, R17 ;  /* 0x0000000600117c24 */ /* 0x001fe2000f8e0211 */
[----:B------:R-:W-:Y:S01]  /*00c0*/  MOV R0, 0x0 ;  /* 0x0000000000007802 */ /* 0x000fe20000000f00 */
[----:B------:R-:W0:Y:S01]  /*00d0*/  LDCU.64 UR6, c[0x4][0x8] ;  /* 0x01000100ff0677ac */ /* 0x000e220008000a00 */
[----:B-1----:R-:W-:-:S02]  /*00e0*/  IADD3 R6, P0, PT, R1, UR4, RZ ;  /* 0x0000000401067c10 */ /* 0x002fc4000ff1e0ff */
[----:B------:R1:W3:Y:S01]  /*00f0*/  LDC.64 R2, c[0x4][R0] ;  /* 0x0100000000027b82 */ /* 0x0002e20000000a00 */
[----:B------:R1:W-:Y:S02]  /*0100*/  STL.64 [R1], R16 ;  /* 0x0000001001007387 */ /* 0x0003e40000100a00 */
[----:B--2---:R-:W-:Y:S02]  /*0110*/  IMAD.X R7, RZ, RZ, UR5, P0 ;  /* 0x00000005ff077e24 */ /* 0x004fe400080e06ff */
[----:B0-----:R-:W-:Y:S02]  /*0120*/  IMAD.U32 R4, RZ, RZ, UR6 ;  /* 0x00000006ff047e24 */ /* 0x001fe4000f8e00ff */
[----:B-1----:R-:W-:-:S07]  /*0130*/  IMAD.U32 R5, RZ, RZ, UR7 ;  /* 0x00000007ff057e24 */ /* 0x002fce000f8e00ff */
[----:B------:R-:W-:-:S07]  /*0140*/  LEPC R20, `(.L_x_0) ;  /* 0x000000001014794e */ /* 0x000fce0000000000 */
[----:B---3--:R-:W-:Y:S05]  /*0150*/  CALL.ABS.NOINC R2 ;  /* 0x0000000002007343 */ /* 0x008fea0003c00000 */
.L_x_0:
[----:B------:R-:W0:Y:S01]  /*0160*/  LDC.64 R12, c[0x0][0x358] ;  /* 0x0000d600ff0c7b82 */ /* 0x000e220000000a00 */
[----:B------:R-:W-:-:S07]  /*0170*/  ISETP.NE.AND P0, PT, R16, R17, PT ;  /* 0x000000111000720c */ /* 0x000fce0003f05270 */
[----:B------:R-:W1:Y:S08]  /*0180*/  LDC.64 R2, c[0x0][0x388] ;  /* 0x0000e200ff027b82 */ /* 0x000e700000000a00 */
[----:B------:R-:W2:Y:S01]  /*0190*/  LDC.64 R4, c[0x0][0x380] ;  /* 0x0000e000ff047b82 */ /* 0x000ea20000000a00 */
[----:B0-----:R-:W-:-:S07]  /*01a0*/  @!P0 R2UR UR4, R12 ;  /* 0x000000000c0482ca */ /* 0x001fce00000e0000 */
[----:B------:R-:W0:Y:S01]  /*01b0*/  LDC R0, c[0x0][0x390] ;  /* 0x0000e400ff007b82 */ /* 0x000e220000000800 */
[C---:B------:R-:W-:Y:S02]  /*01c0*/  @!P0 R2UR UR5, R13.reuse ;  /* 0x000000000d0582ca */ /* 0x040fe400000e0000 */
[----:B------:R-:W-:Y:S02]  /*01d0*/  @!P0 R2UR UR6, R12 ;  /* 0x000000000c0682ca */ /* 0x000fe400000e0000 */
[----:B------:R-:W-:Y:S01]  /*01e0*/  @!P0 R2UR UR7, R13 ;  /* 0x000000000d0782ca */ /* 0x000fe200000e0000 */
[----:B-1----:R-:W-:-:S08]  /*01f0*/  @!P0 IMAD.WIDE.U32 R6, R16, 0x4, R2 ;  /* 0x0000000410068825 */ /* 0x002fd000078e0002 */
[----:B------:R-:W3:Y:S01]  /*0200*/  @!P0 LDG.E R6, desc[UR4][R6.64] ;  /* 0x0000000406068981 */ /* 0x000ee2000c1e1900 */
[----:B--2---:R-:W-:-:S05]  /*0210*/  @!P0 IMAD.WIDE.U32 R8, R16, 0x4, R4 ;  /* 0x0000000410088825 */ /* 0x004fca00078e0004 */
[----:B------:R-:W3:Y:S01]  /*0220*/  @!P0 LDG.E R11, desc[UR6][R8.64] ;  /* 0x00000006080b8981 */ /* 0x000ee2000c1e1900 */
[C---:B------:R-:W-:Y:S01]  /*0230*/  VIADD R15, R17.reuse, 0x1 ;  /* 0x00000001110f7836 */ /* 0x040fe20000000000 */
[----:B------:R-:W-:Y:S04]  /*0240*/  BSSY.RECONVERGENT B0, `(.L_x_1) ;  /* 0x0000049000007945 */ /* 0x000fe80003800200 */
[----:B------:R-:W-:Y:S01]  /*0250*/  BSSY.RELIABLE B1, `(.L_x_2) ;  /* 0x000003f000017945 */ /* 0x000fe20003800100 */
[----:B------:R-:W-:-:S04]  /*0260*/  IMAD.WIDE.U32 R2, R17, 0x4, R2 ;  /* 0x0000000411027825 */ /* 0x000fc800078e0002 */
[----:B------:R-:W-:-:S04]  /*0270*/  IMAD.WIDE R4, R16, 0x4, R4 ;  /* 0x0000000410047825 */ /* 0x000fc800078e0204 */
[----:B0-----:R-:W-:Y:S02]  /*0280*/  VIADD R0, R0, 0x2 ;  /* 0x0000000200007836 */ /* 0x001fe40000000000 */
[----:B---3--:R-:W-:-:S05]  /*0290*/  @!P0 FFMA R11, R6, -4, R11 ;  /* 0xc0800000060b8823 */ /* 0x008fca000000000b */
[----:B------:R0:W-:Y:S01]  /*02a0*/  @!P0 STG.E desc[UR4][R8.64], R11 ;  /* 0x0000000b08008986 */ /* 0x0001e2000c101904 */
[----:B------:R-:W-:-:S13]  /*02b0*/  ISETP.NE.AND P0, PT, R16, R15, PT ;  /* 0x0000000f1000720c */ /* 0x000fda0003f05270 */
[----:B0-----:R-:W-:Y:S05]  /*02c0*/  @P0 BRA `(.L_x_3) ;  /* 0x0000000000640947 */ /* 0x001fea0003800000 */
[-C--:B------:R-:W-:Y:S02]  /*02d0*/  IABS R10, R0.reuse ;  /* 0x00000000000a7213 */ /* 0x080fe40000000000 */
[----:B------:R-:W-:Y:S02]  /*02e0*/  IABS R11, R0 ;  /* 0x00000000000b7213 */ /* 0x000fe40000000000 */
[----:B------:R-:W0:Y:S01]  /*02f0*/  I2F.RP R8, R10 ;  /* 0x0000000a00087306 */ /* 0x000e220000209400 */
[----:B------:R-:W-:Y:S02]  /*0300*/  ISETP.GE.AND P2, PT, R16, RZ, PT ;  /* 0x000000ff1000720c */ /* 0x000fe40003f46270 */
[----:B------:R-:W-:-:S05]  /*0310*/  IADD3 R11, PT, PT, RZ, -R11, RZ ;  /* 0x8000000bff0b7210 */ /* 0x000fca0007ffe0ff */
[----:B0-----:R-:W0:Y:S02]  /*0320*/  MUFU.RCP R8, R8 ;  /* 0x0000000800087308 */ /* 0x001e240000001000 */
[----:B0-----:R-:W-:Y:S01]  /*0330*/  VIADD R6, R8, 0xffffffe ;  /* 0x0ffffffe08067836 */ /* 0x001fe20000000000 */
[----:B------:R-:W-:-:S05]  /*0340*/  IABS R8, R16 ;  /* 0x0000001000087213 */ /* 0x000fca0000000000 */
[----:B------:R0:W1:Y:S02]  /*0350*/  F2I.FTZ.U32.TRUNC.NTZ R7, R6 ;  /* 0x0000000600077305 */ /* 0x000064000021f000 */
[----:B0-----:R-:W-:Y:S02]  /*0360*/  IMAD.MOV.U32 R6, RZ, RZ, RZ ;  /* 0x000000ffff067224 */ /* 0x001fe400078e00ff */
[----:B-1----:R-:W-:-:S04]  /*0370*/  IMAD.MOV R9, RZ, RZ, -R7 ;  /* 0x000000ffff097224 */ /* 0x002fc800078e0a07 */
[----:B------:R-:W-:-:S04]  /*0380*/  IMAD R9, R9, R10, RZ ;  /* 0x0000000a09097224 */ /* 0x000fc800078e02ff */
[----:B------:R-:W-:-:S04]  /*0390*/  IMAD.HI.U32 R7, R7, R9, R6 ;  /* 0x0000000907077227 */ /* 0x000fc800078e0006 */
[----:B------:R-:W-:Y:S02]  /*03a0*/  IMAD.MOV.U32 R9, RZ, RZ, R11 ;  /* 0x000000ffff097224 */ /* 0x000fe400078e000b */
[----:B------:R-:W-:-:S04]  /*03b0*/  IMAD.HI.U32 R7, R7, R8, RZ ;  /* 0x0000000807077227 */ /* 0x000fc800078e00ff */
[----:B------:R-:W-:-:S05]  /*03c0*/  IMAD R7, R7, R9, R8 ;  /* 0x0000000907077224 */ /* 0x000fca00078e0208 */
[----:B------:R-:W-:-:S13]  /*03d0*/  ISETP.GT.U32.AND P0, PT, R10, R7, PT ;  /* 0x000000070a00720c */ /* 0x000fda0003f04070 */
[----:B------:R-:W-:Y:S01]  /*03e0*/  @!P0 IMAD.IADD R7, R7, 0x1, -R10 ;  /* 0x0000000107078824 */ /* 0x000fe200078e0a0a */
[----:B------:R-:W-:-:S04]  /*03f0*/  ISETP.NE.AND P0, PT, R0, RZ, PT ;  /* 0x000000ff0000720c */ /* 0x000fc80003f05270 */
[----:B------:R-:W-:-:S13]  /*0400*/  ISETP.GT.U32.AND P1, PT, R10, R7, PT ;  /* 0x000000070a00720c */ /* 0x000fda0003f24070 */
[----:B------:R-:W-:-:S04]  /*0410*/  @!P1 IMAD.IADD R7, R7, 0x1, -R10 ;  /* 0x0000000107079824 */ /* 0x000fc800078e0a0a */
[----:B------:R-:W-:Y:S01]  /*0420*/  @!P2 IMAD.MOV R7, RZ, RZ, -R7 ;  /* 0x000000ffff07a224 */ /* 0x000fe200078e0a07 */
[----:B------:R-:W-:-:S04]  /*0430*/  @!P0 LOP3.LUT R7, RZ, R0, RZ, 0x33, !PT ;  /* 0x00000000ff078212 */ /* 0x000fc800078e33ff */
[----:B------:R-:W-:-:S13]  /*0440*/  ISETP.NE.AND P0, PT, R7, RZ, PT ;  /* 0x000000ff0700720c */ /* 0x000fda0003f05270 */
[----:B------:R-:W-:Y:S05]  /*0450*/  @P0 BRA `(.L_x_4) ;  /* 0x0000000000780947 */ /* 0x000fea0003800000 */
.L_x_3:
[----:B------:R-:W-:-:S04]  /*0460*/  IADD3 R7, PT, PT, R17, -0x1, RZ ;  /* 0xffffffff11077810 */ /* 0x000fc80007ffe0ff */
[----:B------:R-:W-:-:S13]  /*0470*/  ISETP.NE.AND P0, PT, R16, R7, PT ;  /* 0x000000071000720c */ /* 0x000fda0003f05270 */
[----:B------:R-:W-:Y:S05]  /*0480*/  @P0 BREAK.RELIABLE B1 ;  /* 0x0000000000010942 */ /* 0x000fea0003800100 */
[----:B------:R-:W-:Y:S05]  /*0490*/  @P0 BRA `(.L_x_5) ;  /* 0x00000000008c0947 */ /* 0x000fea0003800000 */
[-C--:B------:R-:W-:Y:S02]  /*04a0*/  IABS R9, R0.reuse ;  /* 0x0000000000097213 */ /* 0x080fe40000000000 */
[----:B------:R-:W-:Y:S02]  /*04b0*/  IABS R14, R17 ;  /* 0x00000011000e7213 */ /* 0x000fe40000000000 */
[----:B------:R-:W0:Y:S01]  /*04c0*/  I2F.RP R8, R9 ;  /* 0x0000000900087306 */ /* 0x000e220000209400 */
[----:B------:R-:W-:Y:S02]  /*04d0*/  IABS R15, R0 ;  /* 0x00000000000f7213 */ /* 0x000fe40000000000 */
[----:B------:R-:W-:Y:S02]  /*04e0*/  ISETP.GE.AND P1, PT, R17, RZ, PT ;  /* 0x000000ff1100720c */ /* 0x000fe40003f26270 */
[----:B------:R-:W-:-:S03]  /*04f0*/  ISETP.NE.AND P2, PT, R0, RZ, PT ;  /* 0x000000ff0000720c */ /* 0x000fc60003f45270 */
[----:B0-----:R-:W0:Y:S02]  /*0500*/  MUFU.RCP R8, R8 ;  /* 0x0000000800087308 */ /* 0x001e240000001000 */
[----:B0-----:R-:W-:Y:S02]  /*0510*/  VIADD R6, R8, 0xffffffe ;  /* 0x0ffffffe08067836 */ /* 0x001fe40000000000 */
[----:B------:R-:W-:-:S04]  /*0520*/  IMAD.MOV R8, RZ, RZ, -R15 ;  /* 0x000000ffff087224 */ /* 0x000fc800078e0a0f */
[----:B------:R0:W1:Y:S02]  /*0530*/  F2I.FTZ.U32.TRUNC.NTZ R7, R6 ;  /* 0x0000000600077305 */ /* 0x000064000021f000 */
[----:B0-----:R-:W-:Y:S02]  /*0540*/  IMAD.MOV.U32 R6, RZ, RZ, RZ ;  /* 0x000000ffff067224 */ /* 0x001fe400078e00ff */
[----:B-1----:R-:W-:-:S04]  /*0550*/  IMAD.MOV R10, RZ, RZ, -R7 ;  /* 0x000000ffff0a7224 */ /* 0x002fc800078e0a07 */
[----:B------:R-:W-:-:S04]  /*0560*/  IMAD R11, R10, R9, RZ ;  /* 0x000000090a0b7224 */ /* 0x000fc800078e02ff */
[----:B------:R-:W-:-:S04]  /*0570*/  IMAD.HI.U32 R10, R7, R11, R6 ;  /* 0x0000000b070a7227 */ /* 0x000fc800078e0006 */
[----:B------:R-:W-:-:S04]  /*0580*/  IMAD.MOV.U32 R7, RZ, RZ, R14 ;  /* 0x000000ffff077224 */ /* 0x000fc800078e000e */
[----:B------:R-:W-:-:S04]  /*0590*/  IMAD.HI.U32 R6, R10, R7, RZ ;  /* 0x000000070a067227 */ /* 0x000fc800078e00ff */
[----:B------:R-:W-:-:S05]  /*05a0*/  IMAD R6, R6, R8, R7 ;  /* 0x0000000806067224 */ /* 0x000fca00078e0207 */
[----:B------:R-:W-:-:S13]  /*05b0*/  ISETP.GT.U32.AND P0, PT, R9, R6, PT ;  /* 0x000000060900720c */ /* 0x000fda0003f04070 */
[----:B------:R-:W-:-:S04]  /*05c0*/  @!P0 IADD3 R6, PT, PT, R6, -R9, RZ ;  /* 0x8000000906068210 */ /* 0x000fc80007ffe0ff */
[----:B------:R-:W-:-:S13]  /*05d0*/  ISETP.GT.U32.AND P0, PT, R9, R6, PT ;  /* 0x000000060900720c */ /* 0x000fda0003f04070 */
[----:B------:R-:W-:-:S04]  /*05e0*/  @!P0 IMAD.IADD R6, R6, 0x1, -R9 ;  /* 0x0000000106068824 */ /* 0x000fc800078e0a09 */
[----:B------:R-:W-:Y:S01]  /*05f0*/  @!P1 IMAD.MOV R6, RZ, RZ, -R6 ;  /* 0x000000ffff069224 */ /* 0x000fe200078e0a06 */
[----:B------:R-:W-:-:S04]  /*0600*/  @!P2 LOP3.LUT R6, RZ, R0, RZ, 0x33, !PT ;  /* 0x00000000ff06a212 */ /* 0x000fc800078e33ff */
[----:B------:R-:W-:-:S13]  /*0610*/  ISETP.NE.AND P0, PT, R6, RZ, PT ;  /* 0x000000ff0600720c */ /* 0x000fda0003f05270 */
[----:B------:R-:W-:Y:S05]  /*0620*/  @!P0 BREAK.RELIABLE B1 ;  /* 0x0000000000018942 */ /* 0x000fea0003800100 */
[----:B------:R-:W-:Y:S05]  /*0630*/  @!P0 BRA `(.L_x_5) ;  /* 0x0000000000248947 */ /* 0x000fea0003800000 */
.L_x_4:
[----:B------:R-:W-:Y:S05]  /*0640*/  BSYNC.RELIABLE B1 ;  /* 0x0000000000017941 */ /* 0x000fea0003800100 */
.L_x_2:
[C---:B------:R-:W-:Y:S02]  /*0650*/  R2UR UR4, R12.reuse ;  /* 0x000000000c0472ca */ /* 0x040fe400000e0000 */
[C---:B------:R-:W-:Y:S02]  /*0660*/  R2UR UR5, R13.reuse ;  /* 0x000000000d0572ca */ /* 0x040fe400000e0000 */
[----:B------:R-:W-:Y:S02]  /*0670*/  R2UR UR6, R12 ;  /* 0x000000000c0672ca */ /* 0x000fe400000e0000 */
[----:B------:R-:W-:-:S09]  /*0680*/  R2UR UR7, R13 ;  /* 0x000000000d0772ca */ /* 0x000fd200000e0000 */
[----:B------:R-:W2:Y:S04]  /*0690*/  LDG.E R6, desc[UR4][R2.64] ;  /* 0x0000000402067981 */ /* 0x000ea8000c1e1900 */
[----:B------:R-:W2:Y:S02]  /*06a0*/  LDG.E R7, desc[UR6][R4.64] ;  /* 0x0000000604077981 */ /* 0x000ea4000c1e1900 */
[----:B--2---:R-:W-:-:S05]  /*06b0*/  FADD R7, R6, R7 ;  /* 0x0000000706077221 */ /* 0x004fca0000000000 */
[----:B------:R0:W-:Y:S02]  /*06c0*/  STG.E desc[UR4][R4.64], R7 ;  /* 0x0000000704007986 */ /* 0x0001e4000c101904 */
.L_x_5:
[----:B------:R-:W-:Y:S05]  /*06d0*/  BSYNC.RECONVERGENT B0 ;  /* 0x0000000000007941 */ /* 0x000fea0003800200 */
.L_x_1:
[C-C-:B0-----:R-:W-:Y:S02]  /*06e0*/  IMAD.IADD R7, R17.reuse, 0x1, -R0.reuse ;  /* 0x0000000111077824 */ /* 0x141fe400078e0a00 */
[----:B------:R-:W-:-:S03]  /*06f0*/  IMAD.IADD R17, R17, 0x1, R0 ;  /* 0x0000000111117824 */ /* 0x000fc600078e0200 */
[C---:B------:R-:W-:Y:S02]  /*0700*/  ISETP.NE.AND P0, PT, R16.reuse, R7, PT ;  /* 0x000000071000720c */ /* 0x040fe40003f05270 */
[----:B------:R-:W-:-:S13]  /*0710*/  ISETP.NE.AND P1, PT, R16, R17, PT ;  /* 0x000000111000720c */ /* 0x000fda0003f25270 */
[----:B------:R-:W-:Y:S05]  /*0720*/  @P0 EXIT P1 ;  /* 0x000000000000094d */ /* 0x000fea0000800000 */
[C---:B------:R-:W-:Y:S02]  /*0730*/  R2UR UR4, R12.reuse ;  /* 0x000000000c0472ca */ /* 0x040fe400000e0000 */
[C---:B------:R-:W-:Y:S02]  /*0740*/  R2UR UR5, R13.reuse ;  /* 0x000000000d0572ca */ /* 0x040fe400000e0000 */
[----:B------:R-:W-:Y:S02]  /*0750*/  R2UR UR6, R12 ;  /* 0x000000000c0672ca */ /* 0x000fe400000e0000 */
[----:B------:R-:W-:-:S09]  /*0760*/  R2UR UR7, R13 ;  /* 0x000000000d0772ca */ /* 0x000fd200000e0000 */
[----:B------:R-:W2:Y:S04]  /*0770*/  LDG.E R2, desc[UR4][R2.64] ;  /* 0x0000000402027981 */ /* 0x000ea8000c1e1900 */
[----:B------:R-:W2:Y:S02]  /*0780*/  LDG.E R7, desc[UR6][R4.64] ;  /* 0x0000000604077981 */ /* 0x000ea4000c1e1900 */
[----:B--2---:R-:W-:-:S05]  /*0790*/  FADD R7, R2, R7 ;  /* 0x0000000702077221 */ /* 0x004fca0000000000 */
[----:B------:R-:W-:Y:S01]  /*07a0*/  STG.E desc[UR4][R4.64], R7 ;  /* 0x0000000704007986 */ /* 0x000fe2000c101904 */
[----:B------:R-:W-:Y:S05]  /*07b0*/  EXIT ;  /* 0x000000000000794d */ /* 0x000fea0003800000 */
.L_x_6:
[----:B------:R-:W-:-:S00]  /*07c0*/  BRA `(.L_x_6) ;  /* 0xfffffffc00fc7947 */ /* 0x000fc0000383ffff */
[----:B------:R-:W-:-:S00]  /*07d0*/  NOP ;  /* 0x0000000000007918 */ /* 0x000fc00000000000 */
        /* <DEDUP_REMOVED lines=10> */
.L_x_8:


//--------------------- .text._Z15addArrayGPU_newPfS_S_ --------------------------
	.section	.text._Z15addArrayGPU_newPfS_S_,"ax",@progbits
	.align	128
        .global         _Z15addArrayGPU_newPfS_S_
        .type           _Z15addArrayGPU_newPfS_S_,@function
        .size           _Z15addArrayGPU_newPfS_S_,(.L_x_9 - _Z15addArrayGPU_newPfS_S_)
        .other          _Z15addArrayGPU_newPfS_S_,@"STO_CUDA_ENTRY STV_DEFAULT"
_Z15addArrayGPU_newPfS_S_:
.text._Z15addArrayGPU_newPfS_S_:
[----:B------:R-:W-:Y:S01]  /*0000*/  LDC R1, c[0x0][0x37c] ;  /* 0x0000df00ff017b82 */ /* 0x000fe20000000800 */
[----:B------:R-:W0:Y:S07]  /*0010*/  S2R R7, SR_TID.Y ;  /* 0x0000000000077919 */ /* 0x000e2e0000002200 */
[----:B------:R-:W-:Y:S01]  /*0020*/  S2UR UR4, SR_CTAID.X ;  /* 0x00000000000479c3 */ /* 0x000fe20000002500 */
[----:B------:R-:W1:Y:S01]  /*0030*/  LDCU UR6, c[0x0][0x370] ;  /* 0x00006e00ff0677ac */ /* 0x000e620008000800 */
[----:B------:R-:W2:Y:S01]  /*0040*/  S2R R9, SR_TID.X ;  /* 0x0000000000097919 */ /* 0x000ea20000002100 */
[----:B------:R-:W2:Y:S05]  /*0050*/  LDCU UR8, c[0x0][0x360] ;  /* 0x00006c00ff0877ac */ /* 0x000eaa0008000800 */
[----:B------:R-:W1:Y:S08]  /*0060*/  S2UR UR5, SR_CTAID.Y ;  /* 0x00000000000579c3 */ /* 0x000e700000002600 */
[----:B------:R-:W0:Y:S08]  /*0070*/  LDC R0, c[0x0][0x364] ;  /* 0x0000d900ff007b82 */ /* 0x000e300000000800 */
[----:B------:R-:W3:Y:S08]  /*0080*/  LDC.64 R2, c[0x0][0x380] ;  /* 0x0000e000ff027b82 */ /* 0x000ef00000000a00 */
[----:B------:R-:W4:Y:S01]  /*0090*/  LDC.64 R4, c[0x0][0x388] ;  /* 0x0000e200ff047b82 */ /* 0x000f220000000a00 */
[----:B-1----:R-:W-:Y:S01]  /*00a0*/  UIMAD UR4, UR5, UR6, UR4 ;  /* 0x00000006050472a4 */ /* 0x002fe2000f8e0204 */
[----:B------:R-:W1:Y:S05]  /*00b0*/  LDCU.64 UR6, c[0x0][0x358] ;  /* 0x00006b00ff0677ac */ /* 0x000e6a0008000a00 */
[----:B0-----:R-:W-:-:S02]  /*00c0*/  IMAD R0, R0, UR4, R7 ;  /* 0x0000000400007c24 */ /* 0x001fc4000f8e0207 */
[----:B------:R-:W0:Y:S02]  /*00d0*/  LDC.64 R6, c[0x0][0x390] ;  /* 0x0000e400ff067b82 */ /* 0x000e240000000a00 */
[----:B--2---:R-:W-:-:S04]  /*00e0*/  IMAD R9, R0, UR8, R9 ;  /* 0x0000000800097c24 */ /* 0x004fc8000f8e0209 */
[----:B---3--:R-:W-:-:S06]  /*00f0*/  IMAD.WIDE R2, R9, 0x4, R2 ;  /* 0x0000000409027825 */ /* 0x008fcc00078e0202 */
[----:B-1----:R-:W2:Y:S01]  /*0100*/  LDG.E R2, desc[UR6][R2.64] ;  /* 0x0000000602027981 */ /* 0x002ea2000c1e1900 */
[----:B----4-:R-:W-:-:S06]  /*0110*/  IMAD.WIDE R4, R9, 0x4, R4 ;  /* 0x0000000409047825 */ /* 0x010fcc00078e0204 */
[----:B------:R-:W2:Y:S01]  /*0120*/  LDG.E R5, desc[UR6][R4.64] ;  /* 0x0000000604057981 */ /* 0x000ea2000c1e1900 */
[----:B0-----:R-:W-:-:S04]  /*0130*/  IMAD.WIDE R6, R9, 0x4, R6 ;  /* 0x0000000409067825 */ /* 0x001fc800078e0206 */
[----:B--2---:R-:W-:-:S05]  /*0140*/  FADD R9, R2, R5 ;  /* 0x0000000502097221 */ /* 0x004fca0000000000 */
[----:B------:R-:W-:Y:S01]  /*0150*/  STG.E desc[UR6][R6.64], R9 ;  /* 0x0000000906007986 */ /* 0x000fe2000c101906 */
[----:B------:R-:W-:Y:S05]  /*0160*/  EXIT ;  /* 0x000000000000794d */ /* 0x000fea0003800000 */
.L_x_7:
        /* <DEDUP_REMOVED lines=9> */
.L_x_9:


//--------------------- .nv.global.init           --------------------------
	.section	.nv.global.init,"aw",@progbits
.nv.global.init:
	.type		$str,@object
	.size		$str,(.L_0 - $str)
$str:
        /*0000*/ 	.byte	0x28, 0x69, 0x2c, 0x6a, 0x29, 0x3a, 0x20, 0x28, 0x25, 0x64, 0x2c, 0x25, 0x64, 0x29, 0x20, 0x0a
        /*0010*/ 	.byte	0x00
.L_0:


//--------------------- .nv.shared.reserved.0     --------------------------
	.section	.nv.shared.reserved.0,"aw",@nobits
	.weak		__nv_reservedSMEM_offset_0_alias
	.size		__nv_reservedSMEM_offset_0_alias, 0, 64
	.other		__nv_reservedSMEM_offset_0_alias,@"STO_CUDA_RESERVED_SHARED STV_DEFAULT"
__nv_reservedSMEM_offset_0_alias:
	.zero		0
	.zero		64


//--------------------- .nv.constant0._Z9laplace2dPfS_i --------------------------
	.section	.nv.constant0._Z9laplace2dPfS_i,"a",@progbits
	.sectionflags	@""
	.align	4
.nv.constant0._Z9laplace2dPfS_i:
	.zero		916


//--------------------- .nv.constant0._Z15addArrayGPU_newPfS_S_ --------------------------
	.section	.nv.constant0._Z15addArrayGPU_newPfS_S_,"a",@progbits
	.sectionflags	@""
	.align	4
.nv.constant0._Z15addArrayGPU_newPfS_S_:
	.zero		920


//--------------------- SYMBOLS --------------------------

	.type		.nv.reservedSmem.offset0,@object
	.size		.nv.reservedSmem.offset0,0x4
	.type		vprintf,@function
